	.headerflags	@"EF_CUDA_TEXMODE_UNIFIED EF_CUDA_64BIT_ADDRESS EF_CUDA_ACCELERATORS EF_CUDA_SM90 EF_CUDA_VIRTUAL_SM(EF_CUDA_SM90)"
	.elftype	@"ET_EXEC"


//--------------------- .nv.info                  --------------------------
	.section	.nv.info,"",@"SHT_CUDA_INFO"
	.align	4


	//----- nvinfo : EIATTR_REGCOUNT
	.align		4
        /*0000*/ 	.byte	0x04, 0x2f
        /*0002*/ 	.short	(.L_1 - .L_0)
	.align		4
.L_0:
        /*0004*/ 	.word	index@(triton_per_fused_mean_2)
        /*0008*/ 	.word	0x0000000e


	//----- nvinfo : EIATTR_MIN_STACK_SIZE
	.align		4
.L_1:
        /*000c*/ 	.byte	0x04, 0x12
        /*000e*/ 	.short	(.L_3 - .L_2)
	.align		4
.L_2:
        /*0010*/ 	.word	index@(triton_per_fused_mean_2)
        /*0014*/ 	.word	0x00000000


	//----- nvinfo : EIATTR_FRAME_SIZE
	.align		4
.L_3:
        /*0018*/ 	.byte	0x04, 0x11
        /*001a*/ 	.short	(.L_5 - .L_4)
	.align		4
.L_4:
        /*001c*/ 	.word	index@(triton_per_fused_mean_2)
        /*0020*/ 	.word	0x00000000


	//----- nvinfo : EIATTR_MIN_STACK_SIZE
	.align		4
.L_5:
        /*0024*/ 	.byte	0x04, 0x12
        /*0026*/ 	.short	(.L_7 - .L_6)
	.align		4
.L_6:
        /*0028*/ 	.word	index@(triton_per_fused_mean_2)
        /*002c*/ 	.word	0x00000000
.L_7:


//--------------------- .nv.info.triton_per_fused_mean_2 --------------------------
	.section	.nv.info.triton_per_fused_mean_2,"",@"SHT_CUDA_INFO"
	.sectionflags	@""
	.align	4


	//----- nvinfo : EIATTR_CUDA_API_VERSION
	.align		4
        /*0000*/ 	.byte	0x04, 0x37
        /*0002*/ 	.short	(.L_9 - .L_8)
.L_8:
        /*0004*/ 	.word	0x0000007c


	//----- nvinfo : EIATTR_KPARAM_INFO
	.align		4
.L_9:
        /*0008*/ 	.byte	0x04, 0x17
        /*000a*/ 	.short	(.L_11 - .L_10)
.L_10:
        /*000c*/ 	.word	0x00000000
        /*0010*/ 	.short	0x0003
        /*0012*/ 	.short	0x0014
        /*0014*/ 	.byte	0x00, 0xf0, 0x11, 0x00


	//----- nvinfo : EIATTR_KPARAM_INFO
	.align		4
.L_11:
        /*0018*/ 	.byte	0x04, 0x17
        /*001a*/ 	.short	(.L_13 - .L_12)
.L_12:
        /*001c*/ 	.word	0x00000000
        /*0020*/ 	.short	0x0002
        /*0022*/ 	.short	0x0010
        /*0024*/ 	.byte	0x00, 0xf0, 0x11, 0x00


	//----- nvinfo : EIATTR_KPARAM_INFO
	.align		4
.L_13:
        /*0028*/ 	.byte	0x04, 0x17
        /*002a*/ 	.short	(.L_15 - .L_14)
.L_14:
        /*002c*/ 	.word	0x00000000
        /*0030*/ 	.short	0x0001
        /*0032*/ 	.short	0x0008
        /*0034*/ 	.byte	0x00, 0xf4, 0x21, 0x00


	//----- nvinfo : EIATTR_KPARAM_INFO
	.align		4
.L_15:
        /*0038*/ 	.byte	0x04, 0x17
        /*003a*/ 	.short	(.L_17 - .L_16)
.L_16:
        /*003c*/ 	.word	0x00000000
        /*0040*/ 	.short	0x0000
        /*0042*/ 	.short	0x0000
        /*0044*/ 	.byte	0x00, 0xf4, 0x21, 0x00


	//----- nvinfo : EIATTR_SPARSE_MMA_MASK
	.align		4
.L_17:
        /*0048*/ 	.byte	0x03, 0x50
        /*004a*/ 	.short	0x0000


	//----- nvinfo : EIATTR_MAXREG_COUNT
	.align		4
        /*004c*/ 	.byte	0x03, 0x1b
        /*004e*/ 	.short	0x00ff


	//----- nvinfo : EIATTR_COOP_GROUP_MASK_REGIDS
	.align		4
        /*0050*/ 	.byte	0x04, 0x29
        /*0052*/ 	.short	(.L_19 - .L_18)


	//   ....[0]....
.L_18:
        /*0054*/ 	.word	0xffffffff


	//   ....[1]....
        /*0058*/ 	.word	0xffffffff


	//   ....[2]....
        /*005c*/ 	.word	0xffffffff


	//   ....[3]....
        /*0060*/ 	.word	0xffffffff


	//----- nvinfo : EIATTR_COOP_GROUP_INSTR_OFFSETS
	.align		4
.L_19:
        /*0064*/ 	.byte	0x04, 0x28
        /*0066*/ 	.short	(.L_21 - .L_20)


	//   ....[0]....
.L_20:
        /*0068*/ 	.word	0x000000f0


	//   ....[1]....
        /*006c*/ 	.word	0x00000120


	//   ....[2]....
        /*0070*/ 	.word	0x00000140


	//   ....[3]....
        /*0074*/ 	.word	0x00000170


	//----- nvinfo : EIATTR_EXIT_INSTR_OFFSETS
	.align		4
.L_21:
        /*0078*/ 	.byte	0x04, 0x1c
        /*007a*/ 	.short	(.L_23 - .L_22)


	//   ....[0]....
.L_22:
        /*007c*/ 	.word	0x000001a0


	//   ....[1]....
        /*0080*/ 	.word	0x000001c0


	//----- nvinfo : EIATTR_REQNTID
	.align		4
.L_23:
        /*0084*/ 	.byte	0x04, 0x10
        /*0086*/ 	.short	(.L_25 - .L_24)
.L_24:
        /*0088*/ 	.word	0x00000040
        /*008c*/ 	.word	0x00000001
        /*0090*/ 	.word	0x00000001


	//----- nvinfo : EIATTR_CBANK_PARAM_SIZE
	.align		4
.L_25:
        /*0094*/ 	.byte	0x03, 0x19
        /*0096*/ 	.short	0x0018


	//----- nvinfo : EIATTR_PARAM_CBANK
	.align		4
        /*0098*/ 	.byte	0x04, 0x0a
        /*009a*/ 	.short	(.L_27 - .L_26)
	.align		4
.L_26:
        /*009c*/ 	.word	index@(.nv.constant0.triton_per_fused_mean_2)
        /*00a0*/ 	.short	0x0210
        /*00a2*/ 	.short	0x0018


	//----- nvinfo : EIATTR_SW_WAR
	.align		4
.L_27:
        /*00a4*/ 	.byte	0x04, 0x36
        /*00a6*/ 	.short	(.L_29 - .L_28)
.L_28:
        /*00a8*/ 	.word	0x00000008
.L_29:


//--------------------- .nv.callgraph             --------------------------
	.section	.nv.callgraph,"",@"SHT_CUDA_CALLGRAPH"
	.align	4
	.sectionentsize	8
	.align		4
        /*0000*/ 	.word	0x00000000
	.align		4
        /*0004*/ 	.word	0xffffffff
	.align		4
        /*0008*/ 	.word	0x00000000
	.align		4
        /*000c*/ 	.word	0xfffffffe
	.align		4
        /*0010*/ 	.word	0x00000000
	.align		4
        /*0014*/ 	.word	0xfffffffd
	.align		4
        /*0018*/ 	.word	0x00000000
	.align		4
        /*001c*/ 	.word	0xfffffffc


//--------------------- .text.triton_per_fused_mean_2 --------------------------
	.section	.text.triton_per_fused_mean_2,"ax",@progbits
	.align	128
        .global         triton_per_fused_mean_2
        .type           triton_per_fused_mean_2,@function
        .size           triton_per_fused_mean_2,(.L_x_1 - triton_per_fused_mean_2)
        .other          triton_per_fused_mean_2,@"STO_CUDA_ENTRY STV_DEFAULT"
triton_per_fused_mean_2:
.text.triton_per_fused_mean_2:
[----:B------:R-:W0:Y:S02]  /*0000*/  LDC R1, c[0x0][0x28] ;  /* 0x00000a00ff017b82 */ /* 0x000e240000000800 */
[----:B------:R-:W1:Y:S01]  /*0010*/  S2R R10, SR_TID.X ;  /* 0x00000000000a7919 */ /* 0x000e620000002100 */
[----:B------:R-:W2:Y:S01]  /*0020*/  LDC.64 R2, c[0x0][0x210] ;  /* 0x00008400ff027b82 */ /* 0x000ea20000000a00 */
[----:B------:R-:W-:Y:S01]  /*0030*/  ULDC.64 UR4, c[0x0][0x208] ;  /* 0x0000820000047ab9 */ /* 0x000fe20000000a00 */
[----:B------:R-:W3:Y:S01]  /*0040*/  S2R R11, SR_CTAID.X ;  /* 0x00000000000b7919 */ /* 0x000ee20000002500 */
[----:B-1----:R-:W-:-:S04]  /*0050*/  SHF.L.U32 R0, R10, 0x2, RZ ;  /* 0x000000020a007819 */ /* 0x002fc800000006ff */
[----:B------:R-:W-:Y:S02]  /*0060*/  LOP3.LUT R0, R0, 0x3c, RZ, 0xc0, !PT ;  /* 0x0000003c00007812 */ /* 0x000fe400078ec0ff */
[----:B---3--:R-:W-:Y:S02]  /*0070*/  ISETP.GE.AND P0, PT, R11, 0x4, PT ;  /* 0x000000040b00780c */ /* 0x008fe40003f06270 */
[----:B------:R-:W-:Y:S01]  /*0080*/  IADD3 R5, R0, R11, RZ ;  /* 0x0000000b00057210 */ /* 0x000fe20007ffe0ff */
[----:B------:R-:W-:-:S04]  /*0090*/  HFMA2.MMA R0, -RZ, RZ, 0, 0 ;  /* 0x00000000ff007435 */ /* 0x000fc800000001ff */
[----:B--2---:R-:W-:-:S06]  /*00a0*/  IMAD.WIDE R2, R5, 0x4, R2 ;  /* 0x0000000405027825 */ /* 0x004fcc00078e0202 */
[----:B------:R-:W2:Y:S02]  /*00b0*/  @!P0 LDG.E R0, desc[UR4][R2.64] ;  /* 0x0000000402008981 */ /* 0x000ea4000c1e1900 */
[----:B--2---:R-:W-:-:S04]  /*00c0*/  SEL R0, R0, RZ, !P0 ;  /* 0x000000ff00007207 */ /* 0x004fc80004000000 */
[----:B------:R-:W-:Y:S02]  /*00d0*/  FSEL R0, R0, RZ, !P0 ;  /* 0x000000ff00007208 */ /* 0x000fe40004000000 */
[----:B------:R-:W-:-:S03]  /*00e0*/  LOP3.LUT P0, RZ, R10, 0x3f, RZ, 0xc0, !PT ;  /* 0x0000003f0aff7812 */ /* 0x000fc6000780c0ff */
[----:B------:R-:W1:Y:S01]  /*00f0*/  SHFL.BFLY PT, R5, R0, 0x8, 0x1f ;  /* 0x0d001f0000057f89 */ /* 0x000e6200000e0000 */
[----:B------:R-:W-:Y:S01]  /*0100*/  ISETP.LT.AND P0, PT, R11, 0x4, !P0 ;  /* 0x000000040b00780c */ /* 0x000fe20004701270 */
[----:B-1----:R-:W-:-:S05]  /*0110*/  FADD R6, R0, R5 ;  /* 0x0000000500067221 */ /* 0x002fca0000000000 */
[----:B------:R-:W1:Y:S02]  /*0120*/  SHFL.BFLY PT, R5, R6, 0x4, 0x1f ;  /* 0x0c801f0006057f89 */ /* 0x000e6400000e0000 */
[----:B-1----:R-:W-:-:S05]  /*0130*/  FADD R7, R6, R5 ;  /* 0x0000000506077221 */ /* 0x002fca0000000000 */
[----:B------:R-:W1:Y:S02]  /*0140*/  SHFL.BFLY PT, R4, R7, 0x2, 0x1f ;  /* 0x0c401f0007047f89 */ /* 0x000e6400000e0000 */
[----:B-1----:R-:W-:Y:S02]  /*0150*/  FADD R8, R7, R4 ;  /* 0x0000000407087221 */ /* 0x002fe40000000000 */
[----:B------:R-:W1:Y:S03]  /*0160*/  LDC.64 R4, c[0x0][0x218] ;  /* 0x00008600ff047b82 */ /* 0x000e660000000a00 */
[----:B------:R-:W2:Y:S01]  /*0170*/  SHFL.BFLY PT, R9, R8, 0x1, 0x1f ;  /* 0x0c201f0008097f89 */ /* 0x000ea200000e0000 */
[----:B-1----:R-:W-:-:S04]  /*0180*/  IMAD.WIDE R2, R11, 0x4, R4 ;  /* 0x000000040b027825 */ /* 0x002fc800078e0204 */
[----:B--2---:R-:W-:Y:S01]  /*0190*/  FADD R9, R8, R9 ;  /* 0x0000000908097221 */ /* 0x004fe20000000000 */
[----:B------:R-:W-:Y:S06]  /*01a0*/  @!P0 EXIT ;  /* 0x000000000000894d */ /* 0x000fec0003800000 */
[----:B------:R-:W-:Y:S01]  /*01b0*/  STG.E desc[UR4][R2.64], R9 ;  /* 0x0000000902007986 */ /* 0x000fe2000c101904 */
[----:B------:R-:W-:Y:S05]  /*01c0*/  EXIT ;  /* 0x000000000000794d */ /* 0x000fea0003800000 */
.L_x_0:
[----:B------:R-:W-:-:S00]  /*01d0*/  BRA `(.L_x_0) ;  /* 0xfffffffc00fc7947 */ /* 0x000fc0000383ffff */
[----:B------:R-:W-:-:S00]  /*01e0*/  NOP ;  /* 0x0000000000007918 */ /* 0x000fc00000000000 */
        /* <DEDUP_REMOVED lines=9> */
.L_x_1:


//--------------------- .nv.constant0.triton_per_fused_mean_2 --------------------------
	.section	.nv.constant0.triton_per_fused_mean_2,"a",@progbits
	.sectionflags	@""
	.align	4
.nv.constant0.triton_per_fused_mean_2:
	.zero		552
